	.headerflags	@"EF_CUDA_TEXMODE_UNIFIED EF_CUDA_64BIT_ADDRESS EF_CUDA_ACCELERATORS EF_CUDA_SM90 EF_CUDA_VIRTUAL_SM(EF_CUDA_SM90)"
	.elftype	@"ET_EXEC"


//--------------------- .nv.info                  --------------------------
	.section	.nv.info,"",@"SHT_CUDA_INFO"
	.align	4


	//----- nvinfo : EIATTR_REGCOUNT
	.align		4
        /*0000*/ 	.byte	0x04, 0x2f
        /*0002*/ 	.short	(.L_1 - .L_0)
	.align		4
.L_0:
        /*0004*/ 	.word	index@(triton_poi_fused_max_pool2d_with_indices_57)
        /*0008*/ 	.word	0x0000001c


	//----- nvinfo : EIATTR_MIN_STACK_SIZE
	.align		4
.L_1:
        /*000c*/ 	.byte	0x04, 0x12
        /*000e*/ 	.short	(.L_3 - .L_2)
	.align		4
.L_2:
        /*0010*/ 	.word	index@(triton_poi_fused_max_pool2d_with_indices_57)
        /*0014*/ 	.word	0x00000000


	//----- nvinfo : EIATTR_FRAME_SIZE
	.align		4
.L_3:
        /*0018*/ 	.byte	0x04, 0x11
        /*001a*/ 	.short	(.L_5 - .L_4)
	.align		4
.L_4:
        /*001c*/ 	.word	index@(triton_poi_fused_max_pool2d_with_indices_57)
        /*0020*/ 	.word	0x00000000


	//----- nvinfo : EIATTR_MIN_STACK_SIZE
	.align		4
.L_5:
        /*0024*/ 	.byte	0x04, 0x12
        /*0026*/ 	.short	(.L_7 - .L_6)
	.align		4
.L_6:
        /*0028*/ 	.word	index@(triton_poi_fused_max_pool2d_with_indices_57)
        /*002c*/ 	.word	0x00000000
.L_7:


//--------------------- .nv.info.triton_poi_fused_max_pool2d_with_indices_57 --------------------------
	.section	.nv.info.triton_poi_fused_max_pool2d_with_indices_57,"",@"SHT_CUDA_INFO"
	.sectionflags	@""
	.align	4


	//----- nvinfo : EIATTR_CUDA_API_VERSION
	.align		4
        /*0000*/ 	.byte	0x04, 0x37
        /*0002*/ 	.short	(.L_9 - .L_8)
.L_8:
        /*0004*/ 	.word	0x0000007c


	//----- nvinfo : EIATTR_KPARAM_INFO
	.align		4
.L_9:
        /*0008*/ 	.byte	0x04, 0x17
        /*000a*/ 	.short	(.L_11 - .L_10)
.L_10:
        /*000c*/ 	.word	0x00000000
        /*0010*/ 	.short	0x0004
        /*0012*/ 	.short	0x001c
        /*0014*/ 	.byte	0x00, 0xf0, 0x11, 0x00


	//----- nvinfo : EIATTR_KPARAM_INFO
	.align		4
.L_11:
        /*0018*/ 	.byte	0x04, 0x17
        /*001a*/ 	.short	(.L_13 - .L_12)
.L_12:
        /*001c*/ 	.word	0x00000000
        /*0020*/ 	.short	0x0003
        /*0022*/ 	.short	0x0018
        /*0024*/ 	.byte	0x00, 0xf0, 0x11, 0x00


	//----- nvinfo : EIATTR_KPARAM_INFO
	.align		4
.L_13:
        /*0028*/ 	.byte	0x04, 0x17
        /*002a*/ 	.short	(.L_15 - .L_14)
.L_14:
        /*002c*/ 	.word	0x00000000
        /*0030*/ 	.short	0x0002
        /*0032*/ 	.short	0x0010
        /*0034*/ 	.byte	0x00, 0xf4, 0x21, 0x00


	//----- nvinfo : EIATTR_KPARAM_INFO
	.align		4
.L_15:
        /*0038*/ 	.byte	0x04, 0x17
        /*003a*/ 	.short	(.L_17 - .L_16)
.L_16:
        /*003c*/ 	.word	0x00000000
        /*0040*/ 	.short	0x0001
        /*0042*/ 	.short	0x0008
        /*0044*/ 	.byte	0x00, 0xf4, 0x21, 0x00


	//----- nvinfo : EIATTR_KPARAM_INFO
	.align		4
.L_17:
        /*0048*/ 	.byte	0x04, 0x17
        /*004a*/ 	.short	(.L_19 - .L_18)
.L_18:
        /*004c*/ 	.word	0x00000000
        /*0050*/ 	.short	0x0000
        /*0052*/ 	.short	0x0000
        /*0054*/ 	.byte	0x00, 0xf4, 0x21, 0x00


	//----- nvinfo : EIATTR_SPARSE_MMA_MASK
	.align		4
.L_19:
        /*0058*/ 	.byte	0x03, 0x50
        /*005a*/ 	.short	0x0000


	//----- nvinfo : EIATTR_MAXREG_COUNT
	.align		4
        /*005c*/ 	.byte	0x03, 0x1b
        /*005e*/ 	.short	0x00ff


	//----- nvinfo : EIATTR_EXIT_INSTR_OFFSETS
	.align		4
        /*0060*/ 	.byte	0x04, 0x1c
        /*0062*/ 	.short	(.L_21 - .L_20)


	//   ....[0]....
.L_20:
        /*0064*/ 	.word	0x00000de0


	//   ....[1]....
        /*0068*/ 	.word	0x00000e00


	//----- nvinfo : EIATTR_REQNTID
	.align		4
.L_21:
        /*006c*/ 	.byte	0x04, 0x10
        /*006e*/ 	.short	(.L_23 - .L_22)
.L_22:
        /*0070*/ 	.word	0x00000080
        /*0074*/ 	.word	0x00000001
        /*0078*/ 	.word	0x00000001


	//----- nvinfo : EIATTR_CBANK_PARAM_SIZE
	.align		4
.L_23:
        /*007c*/ 	.byte	0x03, 0x19
        /*007e*/ 	.short	0x0020


	//----- nvinfo : EIATTR_PARAM_CBANK
	.align		4
        /*0080*/ 	.byte	0x04, 0x0a
        /*0082*/ 	.short	(.L_25 - .L_24)
	.align		4
.L_24:
        /*0084*/ 	.word	index@(.nv.constant0.triton_poi_fused_max_pool2d_with_indices_57)
        /*0088*/ 	.short	0x0210
        /*008a*/ 	.short	0x0020


	//----- nvinfo : EIATTR_SW_WAR
	.align		4
.L_25:
        /*008c*/ 	.byte	0x04, 0x36
        /*008e*/ 	.short	(.L_27 - .L_26)
.L_26:
        /*0090*/ 	.word	0x00000008
.L_27:


//--------------------- .nv.callgraph             --------------------------
	.section	.nv.callgraph,"",@"SHT_CUDA_CALLGRAPH"
	.align	4
	.sectionentsize	8
	.align		4
        /*0000*/ 	.word	0x00000000
	.align		4
        /*0004*/ 	.word	0xffffffff
	.align		4
        /*0008*/ 	.word	0x00000000
	.align		4
        /*000c*/ 	.word	0xfffffffe
	.align		4
        /*0010*/ 	.word	0x00000000
	.align		4
        /*0014*/ 	.word	0xfffffffd
	.align		4
        /*0018*/ 	.word	0x00000000
	.align		4
        /*001c*/ 	.word	0xfffffffc


//--------------------- .text.triton_poi_fused_max_pool2d_with_indices_57 --------------------------
	.section	.text.triton_poi_fused_max_pool2d_with_indices_57,"ax",@progbits
	.sectionflags	@"SHF_BARRIERS=1"
	.align	128
        .global         triton_poi_fused_max_pool2d_with_indices_57
        .type           triton_poi_fused_max_pool2d_with_indices_57,@function
        .size           triton_poi_fused_max_pool2d_with_indices_57,(.L_x_1 - triton_poi_fused_max_pool2d_with_indices_57)
        .other          triton_poi_fused_max_pool2d_with_indices_57,@"STO_CUDA_ENTRY STV_DEFAULT"
triton_poi_fused_max_pool2d_with_indices_57:
.text.triton_poi_fused_max_pool2d_with_indices_57:
[----:B------:R-:W0:Y:S02]  /*0000*/  LDC R1, c[0x0][0x28] ;  /* 0x00000a00ff017b82 */ /* 0x000e240000000800 */
[----:B------:R-:W1:Y:S01]  /*0010*/  S2UR UR7, SR_CTAID.Y ;  /* 0x00000000000779c3 */ /* 0x000e620000002600 */
[----:B------:R-:W2:Y:S01]  /*0020*/  S2R R6, SR_TID.X ;  /* 0x0000000000067919 */ /* 0x000ea20000002100 */
[----:B------:R-:W-:Y:S01]  /*0030*/  CS2R R10, SRZ ;  /* 0x00000000000a7805 */ /* 0x000fe2000001ff00 */
[----:B------:R-:W-:Y:S01]  /*0040*/  ULDC.64 UR10, c[0x0][0x208] ;  /* 0x00008200000a7ab9 */ /* 0x000fe20000000a00 */
[----:B------:R-:W3:Y:S04]  /*0050*/  S2R R0, SR_CTAID.X ;  /* 0x0000000000007919 */ /* 0x000ee80000002500 */
[----:B------:R-:W4:Y:S01]  /*0060*/  LDC.64 R2, c[0x0][0x210] ;  /* 0x00008400ff027b82 */ /* 0x000f220000000a00 */
[----:B-1----:R-:W-:Y:S02]  /*0070*/  ULEA.HI UR4, UR7, UR7, URZ, 0x1 ;  /* 0x0000000707047291 */ /* 0x002fe4000f8f083f */
[----:B------:R-:W-:-:S02]  /*0080*/  IMAD.U32 R8, RZ, RZ, UR7 ;  /* 0x00000007ff087e24 */ /* 0x000fc4000f8e00ff */
[----:B------:R-:W-:-:S04]  /*0090*/  USHF.R.S32.HI UR5, URZ, 0x1, UR4 ;  /* 0x000000013f057899 */ /* 0x000fc80008011404 */
[----:B------:R-:W-:Y:S01]  /*00a0*/  ULEA.HI UR6, UR4, UR5, URZ, 0x1 ;  /* 0x0000000504067291 */ /* 0x000fe2000f8f083f */
[----:B--2---:R-:W-:Y:S01]  /*00b0*/  IMAD.SHL.U32 R5, R6, 0x2, RZ ;  /* 0x0000000206057824 */ /* 0x004fe200078e00ff */
[----:B------:R-:W-:Y:S02]  /*00c0*/  ULOP3.LUT UR4, UR4, 0xfffffffe, URZ, 0xc0, !UPT ;  /* 0xfffffffe04047892 */ /* 0x000fe4000f8ec03f */
[----:B------:R-:W-:Y:S02]  /*00d0*/  ULOP3.LUT UR6, UR6, 0xfffffffe, URZ, 0xc0, !UPT ;  /* 0xfffffffe06067892 */ /* 0x000fe4000f8ec03f */
[----:B------:R-:W-:Y:S01]  /*00e0*/  LOP3.LUT R5, R5, 0xfe, RZ, 0xc0, !PT ;  /* 0x000000fe05057812 */ /* 0x000fe200078ec0ff */
[----:B------:R-:W-:Y:S02]  /*00f0*/  UIADD3 UR4, -UR4, UR7, URZ ;  /* 0x0000000704047290 */ /* 0x000fe4000fffe13f */
[----:B------:R-:W-:Y:S01]  /*0100*/  UIADD3 UR6, UR5, -UR6, URZ ;  /* 0x8000000605067290 */ /* 0x000fe2000fffe03f */
[----:B---3--:R-:W-:Y:S01]  /*0110*/  PRMT R4, R5, 0x6540, R0 ;  /* 0x0000654005047816 */ /* 0x008fe20000000000 */
[----:B------:R-:W-:-:S02]  /*0120*/  ULEA UR5, UR5, UR4, 0x2 ;  /* 0x0000000405057291 */ /* 0x000fc4000f8e103f */
[----:B------:R-:W-:Y:S01]  /*0130*/  ULOP3.LUT UR8, UR6, UR4, URZ, 0xfc, !UPT ;  /* 0x0000000406087292 */ /* 0x000fe2000f8efc3f */
[----:B------:R-:W-:-:S03]  /*0140*/  ISETP.GE.AND P2, PT, R4, 0x260, PT ;  /* 0x000002600400780c */ /* 0x000fc60003f46270 */
[----:B------:R-:W-:Y:S01]  /*0150*/  IMAD.U32 R7, RZ, RZ, UR5 ;  /* 0x00000005ff077e24 */ /* 0x000fe2000f8e00ff */
[----:B------:R-:W-:Y:S01]  /*0160*/  ISETP.LT.AND P0, PT, R8, 0x10, !P2 ;  /* 0x000000100800780c */ /* 0x000fe20005701270 */
[----:B------:R-:W-:Y:S01]  /*0170*/  IMAD.U32 R8, RZ, RZ, UR8 ;  /* 0x00000008ff087e24 */ /* 0x000fe2000f8e00ff */
[----:B------:R-:W-:Y:S01]  /*0180*/  ULEA UR5, UR4, 0x2, 0x1 ;  /* 0x0000000204057891 */ /* 0x000fe2000f8e083f */
[----:B------:R-:W-:Y:S01]  /*0190*/  IMAD R7, R7, 0x4c0, R4 ;  /* 0x000004c007077824 */ /* 0x000fe200078e0204 */
[----:B------:R-:W-:Y:S02]  /*01a0*/  P2R R14, PR, RZ, 0x1 ;  /* 0x00000001ff0e7803 */ /* 0x000fe40000000000 */
[----:B------:R-:W-:Y:S01]  /*01b0*/  ISETP.GT.AND P1, PT, R8, -0x1, P0 ;  /* 0xffffffff0800780c */ /* 0x000fe20000724270 */
[----:B------:R-:W-:Y:S01]  /*01c0*/  UISETP.GE.U32.AND UP0, UPT, UR5, 0x4, UPT ;  /* 0x000000040500788c */ /* 0x000fe2000bf06070 */
[C---:B------:R-:W-:Y:S01]  /*01d0*/  VIADD R19, R7.reuse, 0x260 ;  /* 0x0000026007137836 */ /* 0x040fe20000000000 */
[----:B------:R-:W-:Y:S01]  /*01e0*/  CS2R R8, SRZ ;  /* 0x0000000000087805 */ /* 0x000fe2000001ff00 */
[----:B----4-:R-:W-:Y:S01]  /*01f0*/  IMAD.WIDE R16, R7, 0x4, R2 ;  /* 0x0000000407107825 */ /* 0x010fe200078e0202 */
[----:B------:R-:W-:Y:S01]  /*0200*/  UISETP.GT.AND UP0, UPT, UR6, -0x1, !UP0 ;  /* 0xffffffff0600788c */ /* 0x000fe2000c704270 */
[----:B------:R-:W-:-:S02]  /*0210*/  P2R R20, PR, RZ, 0x4 ;  /* 0x00000004ff147803 */ /* 0x000fc40000000000 */
[----:B------:R-:W-:-:S03]  /*0220*/  IMAD.WIDE R18, R19, 0x4, R2 ;  /* 0x0000000413127825 */ /* 0x000fc600078e0202 */
[----:B------:R-:W-:Y:S01]  /*0230*/  PLOP3.LUT P5, PT, PT, PT, UP0, 0x80, 0x0 ;  /* 0x000000000000781c */ /* 0x000fe20003faf008 */
[----:B------:R-:W-:Y:S01]  /*0240*/  IMAD.U32 R12, RZ, RZ, UR7 ;  /* 0x00000007ff0c7e24 */ /* 0x000fe2000f8e00ff */
[----:B------:R-:W2:Y:S02]  /*0250*/  @P1 LDG.E.EL.64 R8, desc[UR10][R16.64] ;  /* 0x0000000a10081981 */ /* 0x000ea4000c2e1b00 */
[----:B------:R-:W-:Y:S02]  /*0260*/  ISETP.LT.AND P5, PT, R4, 0x260, P5 ;  /* 0x000002600400780c */ /* 0x000fe40002fa1270 */
[----:B------:R-:W3:Y:S01]  /*0270*/  @P1 LDG.E.EL.64 R10, desc[UR10][R18.64] ;  /* 0x0000000a120a1981 */ /* 0x000ee2000c2e1b00 */
[----:B------:R-:W-:Y:S01]  /*0280*/  VIADD R23, R7, 0x4c0 ;  /* 0x000004c007177836 */ /* 0x000fe20000000000 */
[----:B------:R-:W-:Y:S02]  /*0290*/  ISETP.LT.AND P5, PT, R12, 0x10, P5 ;  /* 0x000000100c00780c */ /* 0x000fe40002fa1270 */
[----:B------:R-:W-:Y:S01]  /*02a0*/  CS2R R12, SRZ ;  /* 0x00000000000c7805 */ /* 0x000fe2000001ff00 */
[----:B------:R-:W-:-:S10]  /*02b0*/  IMAD.WIDE R22, R23, 0x4, R2 ;  /* 0x0000000417167825 */ /* 0x000fd400078e0202 */
[----:B------:R-:W4:Y:S01]  /*02c0*/  @P5 LDG.E.EL.64 R12, desc[UR10][R22.64] ;  /* 0x0000000a160c5981 */ /* 0x000f22000c2e1b00 */
[----:B--2---:R-:W-:Y:S02]  /*02d0*/  SEL R24, R9, 0xff800000, P1 ;  /* 0xff80000009187807 */ /* 0x004fe40000800000 */
[----:B------:R-:W-:Y:S02]  /*02e0*/  SEL R9, R8, 0xff800000, P1 ;  /* 0xff80000008097807 */ /* 0x000fe40000800000 */
[----:B---3--:R-:W-:Y:S02]  /*02f0*/  SEL R11, R11, 0xff800000, P1 ;  /* 0xff8000000b0b7807 */ /* 0x008fe40000800000 */
[----:B------:R-:W-:Y:S02]  /*0300*/  SEL R10, R10, 0xff800000, P1 ;  /* 0xff8000000a0a7807 */ /* 0x000fe40000800000 */
[----:B------:R-:W-:Y:S02]  /*0310*/  FSETP.GT.AND P4, PT, R11, R24, PT ;  /* 0x000000180b00720b */ /* 0x000fe40003f84000 */
[----:B------:R-:W-:-:S02]  /*0320*/  FSETP.GT.AND P3, PT, R10, R9, PT ;  /* 0x000000090a00720b */ /* 0x000fc40003f64000 */
[----:B------:R-:W-:Y:S02]  /*0330*/  FSETP.NAN.AND P6, PT, R11, R11, PT ;  /* 0x0000000b0b00720b */ /* 0x000fe40003fc8000 */
[----:B----4-:R-:W-:-:S07]  /*0340*/  SEL R19, R12, 0xff800000, P5 ;  /* 0xff8000000c137807 */ /* 0x010fce0002800000 */
[----:B------:R-:W-:Y:S02]  /*0350*/  @!P4 SEL R11, R11, R24, P6 ;  /* 0x000000180b0bc207 */ /* 0x000fe40003000000 */
[C---:B------:R-:W-:Y:S02]  /*0360*/  FSETP.NAN.AND P6, PT, R10.reuse, R10, PT ;  /* 0x0000000a0a00720b */ /* 0x040fe40003fc8000 */
[----:B------:R-:W-:Y:S02]  /*0370*/  SEL R12, R13, 0xff800000, P5 ;  /* 0xff8000000d0c7807 */ /* 0x000fe40002800000 */
[----:B------:R-:W-:Y:S02]  /*0380*/  @!P3 SEL R10, R10, R9, P6 ;  /* 0x000000090a0ab207 */ /* 0x000fe40003000000 */
[----:B------:R-:W-:Y:S02]  /*0390*/  CS2R R8, SRZ ;  /* 0x0000000000087805 */ /* 0x000fe4000001ff00 */
[----:B------:R-:W-:-:S02]  /*03a0*/  FSETP.NAN.AND P6, PT, R19, R19, PT ;  /* 0x000000131300720b */ /* 0x000fc40003fc8000 */
[----:B------:R-:W-:Y:S02]  /*03b0*/  FSETP.GEU.AND P0, PT, R10, R19, PT ;  /* 0x000000130a00720b */ /* 0x000fe40003f0e000 */
[----:B------:R-:W-:-:S04]  /*03c0*/  FSETP.GEU.AND P2, PT, R11, R12, PT ;  /* 0x0000000c0b00720b */ /* 0x000fc80003f4e000 */
[----:B------:R-:W-:-:S05]  /*03d0*/  P2R R15, PR, RZ, 0x4 ;  /* 0x00000004ff0f7803 */ /* 0x000fca0000000000 */
[----:B------:R-:W-:Y:S02]  /*03e0*/  @!P6 SEL R19, R19, R10, !P0 ;  /* 0x0000000a1313e207 */ /* 0x000fe40004000000 */
[----:B------:R-:W-:-:S13]  /*03f0*/  FSETP.NAN.AND P6, PT, R12, R12, PT ;  /* 0x0000000c0c00720b */ /* 0x000fda0003fc8000 */
[----:B------:R-:W-:Y:S01]  /*0400*/  @!P6 SEL R12, R12, R11, !P2 ;  /* 0x0000000b0c0ce207 */ /* 0x000fe20005000000 */
[----:B------:R-:W-:-:S04]  /*0410*/  VIADD R11, R7, 0x980 ;  /* 0x00000980070b7836 */ /* 0x000fc80000000000 */
[----:B------:R-:W-:-:S05]  /*0420*/  IMAD.WIDE R10, R11, 0x4, R2 ;  /* 0x000000040b0a7825 */ /* 0x000fca00078e0202 */
[----:B------:R1:W2:Y:S01]  /*0430*/  @P1 LDG.E.EL.64 R8, desc[UR10][R10.64] ;  /* 0x0000000a0a081981 */ /* 0x0002a2000c2e1b00 */
[----:B------:R-:W-:-:S04]  /*0440*/  VIADD R13, R7, 0xbe0 ;  /* 0x00000be0070d7836 */ /* 0x000fc80000000000 */
[----:B-1----:R-:W-:Y:S01]  /*0450*/  IMAD.WIDE R10, R13, 0x4, R2 ;  /* 0x000000040d0a7825 */ /* 0x002fe200078e0202 */
[----:B--2---:R-:W-:-:S04]  /*0460*/  SEL R21, R9, 0xff800000, P1 ;  /* 0xff80000009157807 */ /* 0x004fc80000800000 */
[-C--:B------:R-:W-:Y:S02]  /*0470*/  FSETP.NAN.AND P6, PT, R21, R21.reuse, PT ;  /* 0x000000151500720b */ /* 0x080fe40003fc8000 */
[----:B------:R-:W-:-:S04]  /*0480*/  FSETP.GEU.AND P2, PT, R12, R21, PT ;  /* 0x000000150c00720b */ /* 0x000fc80003f4e000 */
[----:B------:R-:W-:-:S07]  /*0490*/  P2R R16, PR, RZ, 0x4 ;  /* 0x00000004ff107803 */ /* 0x000fce0000000000 */
[----:B------:R-:W-:Y:S02]  /*04a0*/  @!P6 SEL R21, R21, R12, !P2 ;  /* 0x0000000c1515e207 */ /* 0x000fe40005000000 */
[----:B------:R-:W-:Y:S02]  /*04b0*/  SEL R12, R8, 0xff800000, P1 ;  /* 0xff800000080c7807 */ /* 0x000fe40000800000 */
[----:B------:R-:W-:Y:S02]  /*04c0*/  CS2R R8, SRZ ;  /* 0x0000000000087805 */ /* 0x000fe4000001ff00 */
[-C--:B------:R-:W-:Y:S02]  /*04d0*/  FSETP.NAN.AND P6, PT, R12, R12.reuse, PT ;  /* 0x0000000c0c00720b */ /* 0x080fe40003fc8000 */
[----:B------:R-:W-:Y:S02]  /*04e0*/  FSETP.GEU.AND P2, PT, R19, R12, PT ;  /* 0x0000000c1300720b */ /* 0x000fe40003f4e000 */
[----:B------:R-:W2:Y:S02]  /*04f0*/  @P1 LDG.E.EL.64 R8, desc[UR10][R10.64] ;  /* 0x0000000a0a081981 */ /* 0x000ea4000c2e1b00 */
[----:B------:R-:W-:-:S07]  /*0500*/  P2R R17, PR, RZ, 0x4 ;  /* 0x00000004ff117803 */ /* 0x000fce0000000000 */
[----:B------:R-:W-:Y:S02]  /*0510*/  @!P6 SEL R12, R12, R19, !P2 ;  /* 0x000000130c0ce207 */ /* 0x000fe40005000000 */
[----:B--2---:R-:W-:-:S04]  /*0520*/  SEL R13, R8, 0xff800000, P1 ;  /* 0xff800000080d7807 */ /* 0x004fc80000800000 */
[-C--:B------:R-:W-:Y:S02]  /*0530*/  FSETP.NAN.AND P6, PT, R13, R13.reuse, PT ;  /* 0x0000000d0d00720b */ /* 0x080fe40003fc8000 */
[----:B------:R-:W-:Y:S02]  /*0540*/  SEL R19, R9, 0xff800000, P1 ;  /* 0xff80000009137807 */ /* 0x000fe40000800000 */
[----:B------:R-:W-:-:S09]  /*0550*/  FSETP.GEU.AND P1, PT, R12, R13, PT ;  /* 0x0000000d0c00720b */ /* 0x000fd20003f2e000 */
[----:B------:R-:W-:Y:S02]  /*0560*/  @!P6 SEL R13, R13, R12, !P1 ;  /* 0x0000000c0d0de207 */ /* 0x000fe40004800000 */
[-C--:B------:R-:W-:Y:S02]  /*0570*/  FSETP.NAN.AND P6, PT, R19, R19.reuse, PT ;  /* 0x000000131300720b */ /* 0x080fe40003fc8000 */
[----:B------:R-:W-:Y:S02]  /*0580*/  FSETP.GEU.AND P2, PT, R21, R19, PT ;  /* 0x000000131500720b */ /* 0x000fe40003f4e000 */
[----:B------:R-:W-:-:S09]  /*0590*/  CS2R R8, SRZ ;  /* 0x0000000000087805 */ /* 0x000fd2000001ff00 */
[----:B------:R-:W-:Y:S01]  /*05a0*/  @!P6 SEL R19, R19, R21, !P2 ;  /* 0x000000151313e207 */ /* 0x000fe20005000000 */
[----:B------:R-:W-:-:S04]  /*05b0*/  VIADD R21, R7, 0xe40 ;  /* 0x00000e4007157836 */ /* 0x000fc80000000000 */
[----:B------:R-:W-:-:S05]  /*05c0*/  IMAD.WIDE R10, R21, 0x4, R2 ;  /* 0x00000004150a7825 */ /* 0x000fca00078e0202 */
[----:B------:R1:W2:Y:S01]  /*05d0*/  @P5 LDG.E.EL.64 R8, desc[UR10][R10.64] ;  /* 0x0000000a0a085981 */ /* 0x0002a2000c2e1b00 */
[----:B------:R-:W-:Y:S01]  /*05e0*/  P2R R18, PR, RZ, 0x4 ;  /* 0x00000004ff127803 */ /* 0x000fe20000000000 */
[----:B------:R-:W-:Y:S01]  /*05f0*/  UISETP.GE.AND UP1, UPT, UR7, 0x10, UPT ;  /* 0x000000100700788c */ /* 0x000fe2000bf26270 */
[----:B------:R-:W-:Y:S01]  /*0600*/  ISETP.NE.AND P2, PT, R20, RZ, PT ;  /* 0x000000ff1400720c */ /* 0x000fe20003f45270 */
[----:B------:R-:W-:Y:S02]  /*0610*/  ULEA UR6, UR6, 0x2, 0x1 ;  /* 0x0000000206067891 */ /* 0x000fe4000f8e083f */
[----:B------:R-:W-:Y:S02]  /*0620*/  USEL UR8, URZ, 0x1fffe, UP1 ;  /* 0x0001fffe3f087887 */ /* 0x000fe40008800000 */
[----:B------:R-:W-:Y:S02]  /*0630*/  UISETP.GE.U32.AND UP2, UPT, UR6, 0x4, UPT ;  /* 0x000000040600788c */ /* 0x000fe4000bf46070 */
[----:B------:R-:W-:-:S02]  /*0640*/  UISETP.GT.AND UP0, UPT, UR4, -0x1, UPT ;  /* 0xffffffff0400788c */ /* 0x000fc4000bf04270 */
[----:B------:R-:W-:Y:S01]  /*0650*/  USEL UR4, URZ, 0x4, UP2 ;  /* 0x000000043f047887 */ /* 0x000fe20009000000 */
[----:B-1----:R-:W-:-:S04]  /*0660*/  VIADD R11, R7, 0x1300 ;  /* 0x00001300070b7836 */ /* 0x002fc80000000000 */
[----:B------:R-:W-:Y:S01]  /*0670*/  IMAD.WIDE R10, R11, 0x4, R2 ;  /* 0x000000040b0a7825 */ /* 0x000fe200078e0202 */
[----:B--2---:R-:W-:Y:S02]  /*0680*/  SEL R12, R9, 0xff800000, P5 ;  /* 0xff800000090c7807 */ /* 0x004fe40002800000 */
[----:B------:R-:W-:Y:S02]  /*0690*/  SEL R20, R8, 0xff800000, P5 ;  /* 0xff80000008147807 */ /* 0x000fe40002800000 */
[----:B------:R-:W-:Y:S02]  /*06a0*/  FSETP.NAN.AND P5, PT, R12, R12, PT ;  /* 0x0000000c0c00720b */ /* 0x000fe40003fa8000 */
[----:B------:R-:W-:Y:S02]  /*06b0*/  SEL R8, RZ, 0x1, P2 ;  /* 0x00000001ff087807 */ /* 0x000fe40001000000 */
[----:B------:R-:W-:-:S03]  /*06c0*/  FSETP.NAN.AND P2, PT, R20, R20, PT ;  /* 0x000000141400720b */ /* 0x000fc60003f48000 */
[----:B------:R-:W-:Y:S01]  /*06d0*/  VIADD R8, R8, UR8 ;  /* 0x0000000808087c36 */ /* 0x000fe20008000000 */
[----:B------:R-:W-:Y:S01]  /*06e0*/  FSETP.GEU.AND P6, PT, R19, R12, PT ;  /* 0x0000000c1300720b */ /* 0x000fe20003fce000 */
[----:B------:R-:W-:Y:S01]  /*06f0*/  USEL UR8, URZ, 0x7fff8, !UP0 ;  /* 0x0007fff83f087887 */ /* 0x000fe2000c000000 */
[----:B------:R-:W-:Y:S02]  /*0700*/  IMAD.U32 R9, RZ, RZ, UR4 ;  /* 0x00000004ff097e24 */ /* 0x000fe4000f8e00ff */
[----:B------:R-:W-:Y:S02]  /*0710*/  LOP3.LUT R8, R8, 0x3, RZ, 0xc0, !PT ;  /* 0x0000000308087812 */ /* 0x000fe400078ec0ff */
[----:B------:R-:W-:Y:S02]  /*0720*/  P2R R22, PR, RZ, 0x40 ;  /* 0x00000040ff167803 */ /* 0x000fe40000000000 */
[----:B------:R-:W-:Y:S02]  /*0730*/  @!P5 SEL R12, R12, R19, !P6 ;  /* 0x000000130c0cd207 */ /* 0x000fe40007000000 */
[----:B------:R-:W-:-:S02]  /*0740*/  FSETP.GEU.AND P6, PT, R13, R20, PT ;  /* 0x000000140d00720b */ /* 0x000fc40003fce000 */
[----:B------:R-:W-:Y:S02]  /*0750*/  IADD3 R8, R8, UR8, R9 ;  /* 0x0000000808087c10 */ /* 0x000fe4000fffe009 */
[----:B------:R-:W-:Y:S02]  /*0760*/  @!P2 SEL R20, R20, R13, !P6 ;  /* 0x0000000d1414a207 */ /* 0x000fe40007000000 */
[----:B------:R-:W-:-:S04]  /*0770*/  LOP3.LUT R13, R8, 0xf, RZ, 0xc0, !PT ;  /* 0x0000000f080d7812 */ /* 0x000fc800078ec0ff */
[----:B------:R-:W-:Y:S02]  /*0780*/  ISETP.NE.AND P5, PT, R13, 0xf, PT ;  /* 0x0000000f0d00780c */ /* 0x000fe40003fa5270 */
[----:B------:R-:W-:-:S11]  /*0790*/  CS2R R8, SRZ ;  /* 0x0000000000087805 */ /* 0x000fd6000001ff00 */
[----:B------:R1:W2:Y:S01]  /*07a0*/  @!P5 LDG.E.EL.64 R8, desc[UR10][R10.64] ;  /* 0x0000000a0a08d981 */ /* 0x0002a2000c2e1b00 */
[----:B------:R-:W-:-:S04]  /*07b0*/  VIADD R25, R7, 0x1560 ;  /* 0x0000156007197836 */ /* 0x000fc80000000000 */
[----:B-1----:R-:W-:Y:S01]  /*07c0*/  IMAD.WIDE R10, R25, 0x4, R2 ;  /* 0x00000004190a7825 */ /* 0x002fe200078e0202 */
[----:B------:R-:W-:Y:S02]  /*07d0*/  P2R R19, PR, RZ, 0x40 ;  /* 0x00000040ff137803 */ /* 0x000fe40000000000 */
[----:B--2---:R-:W-:Y:S02]  /*07e0*/  SEL R13, R8, 0xff800000, !P5 ;  /* 0xff800000080d7807 */ /* 0x004fe40006800000 */
[----:B------:R-:W-:Y:S02]  /*07f0*/  SEL R23, R9, 0xff800000, !P5 ;  /* 0xff80000009177807 */ /* 0x000fe40006800000 */
[----:B------:R-:W-:-:S06]  /*0800*/  CS2R R8, SRZ ;  /* 0x0000000000087805 */ /* 0x000fcc000001ff00 */
[----:B------:R1:W2:Y:S01]  /*0810*/  @!P5 LDG.E.EL.64 R8, desc[UR10][R10.64] ;  /* 0x0000000a0a08d981 */ /* 0x0002a2000c2e1b00 */
[-C--:B------:R-:W-:Y:S02]  /*0820*/  FSETP.NAN.AND P6, PT, R13, R13.reuse, PT ;  /* 0x0000000d0d00720b */ /* 0x080fe40003fc8000 */
[----:B------:R-:W-:-:S11]  /*0830*/  FSETP.GEU.AND P2, PT, R20, R13, PT ;  /* 0x0000000d1400720b */ /* 0x000fd60003f4e000 */
[----:B------:R-:W-:Y:S02]  /*0840*/  @!P6 SEL R13, R13, R20, !P2 ;  /* 0x000000140d0de207 */ /* 0x000fe40005000000 */
[-C--:B------:R-:W-:Y:S02]  /*0850*/  FSETP.NAN.AND P6, PT, R23, R23.reuse, PT ;  /* 0x000000171700720b */ /* 0x080fe40003fc8000 */
[----:B------:R-:W-:Y:S02]  /*0860*/  P2R R20, PR, RZ, 0x4 ;  /* 0x00000004ff147803 */ /* 0x000fe40000000000 */
[----:B------:R-:W-:-:S09]  /*0870*/  FSETP.GEU.AND P2, PT, R12, R23, PT ;  /* 0x000000170c00720b */ /* 0x000fd20003f4e000 */
[----:B------:R-:W-:Y:S01]  /*0880*/  @!P6 SEL R23, R23, R12, !P2 ;  /* 0x0000000c1717e207 */ /* 0x000fe20005000000 */
[----:B------:R-:W-:Y:S01]  /*0890*/  ULOP3.LUT UR5, UR6, UR5, URZ, 0xfc, !UPT ;  /* 0x0000000506057292 */ /* 0x000fe2000f8efc3f */
[----:B------:R-:W-:Y:S01]  /*08a0*/  VIADD R7, R7, 0x17c0 ;  /* 0x000017c007077836 */ /* 0x000fe20000000000 */
[----:B-1----:R-:W-:-:S03]  /*08b0*/  CS2R R10, SRZ ;  /* 0x00000000000a7805 */ /* 0x002fc6000001ff00 */
[----:B------:R-:W-:Y:S01]  /*08c0*/  IMAD.WIDE R2, R7, 0x4, R2 ;  /* 0x0000000407027825 */ /* 0x000fe200078e0202 */
[----:B--2---:R-:W-:-:S04]  /*08d0*/  SEL R12, R9, 0xff800000, !P5 ;  /* 0xff800000090c7807 */ /* 0x004fc80006800000 */
[----:B------:R-:W-:Y:S02]  /*08e0*/  FSETP.NAN.AND P6, PT, R12, R12, PT ;  /* 0x0000000c0c00720b */ /* 0x000fe40003fc8000 */
[----:B------:R-:W-:Y:S02]  /*08f0*/  SEL R8, R8, 0xff800000, !P5 ;  /* 0xff80000008087807 */ /* 0x000fe40006800000 */
[----:B------:R-:W-:Y:S02]  /*0900*/  SEL R9, RZ, 0x1, !P4 ;  /* 0x00000001ff097807 */ /* 0x000fe40006000000 */
[----:B------:R-:W-:Y:S02]  /*0910*/  FSETP.NAN.AND P4, PT, R8, R8, PT ;  /* 0x000000080800720b */ /* 0x000fe40003f88000 */
[----:B------:R-:W-:-:S05]  /*0920*/  FSETP.GEU.AND P5, PT, R23, R12, PT ;  /* 0x0000000c1700720b */ /* 0x000fca0003fae000 */
[----:B------:R-:W-:Y:S02]  /*0930*/  @!P6 SEL R12, R12, R23, !P5 ;  /* 0x000000170c0ce207 */ /* 0x000fe40006800000 */
[----:B------:R-:W-:Y:S02]  /*0940*/  ISETP.NE.AND P6, PT, R17, RZ, PT ;  /* 0x000000ff1100720c */ /* 0x000fe40003fc5270 */
[----:B------:R-:W-:Y:S02]  /*0950*/  SEL R17, RZ, 0x1, !P3 ;  /* 0x00000001ff117807 */ /* 0x000fe40005800000 */
[----:B------:R-:W-:Y:S02]  /*0960*/  FSETP.GEU.AND P3, PT, R13, R8, PT ;  /* 0x000000080d00720b */ /* 0x000fe40003f6e000 */
[----:B------:R-:W-:Y:S02]  /*0970*/  SEL R17, R17, 0x2, P0 ;  /* 0x0000000211117807 */ /* 0x000fe40000000000 */
[----:B------:R-:W-:Y:S01]  /*0980*/  @!P4 SEL R8, R8, R13, !P3 ;  /* 0x0000000d0808c207 */ /* 0x000fe20005800000 */
[----:B------:R-:W-:Y:S01]  /*0990*/  IMAD.U32 R13, RZ, RZ, UR5 ;  /* 0x00000005ff0d7e24 */ /* 0x000fe2000f8e00ff */
[----:B------:R-:W-:-:S02]  /*09a0*/  ISETP.NE.AND P4, PT, R15, RZ, PT ;  /* 0x000000ff0f00720c */ /* 0x000fc40003f85270 */
[----:B------:R-:W-:Y:S02]  /*09b0*/  ISETP.NE.AND P0, PT, R14, RZ, PT ;  /* 0x000000ff0e00720c */ /* 0x000fe40003f05270 */
[----:B------:R-:W-:Y:S02]  /*09c0*/  SEL R9, R9, 0x2, P4 ;  /* 0x0000000209097807 */ /* 0x000fe40002000000 */
[----:B------:R-:W-:-:S13]  /*09d0*/  ISETP.LT.U32.AND P4, PT, R13, 0x4, P0 ;  /* 0x000000040d00780c */ /* 0x000fda0000781070 */
[----:B------:R1:W2:Y:S01]  /*09e0*/  @P4 LDG.E.EL.64 R10, desc[UR10][R2.64] ;  /* 0x0000000a020a4981 */ /* 0x0002a2000c2e1b00 */
[----:B------:R-:W3:Y:S01]  /*09f0*/  S2UR UR5, SR_CgaCtaId ;  /* 0x00000000000579c3 */ /* 0x000ee20000008800 */
[----:B------:R-:W-:-:S04]  /*0a00*/  SEL R17, R17, 0x3, P6 ;  /* 0x0000000311117807 */ /* 0x000fc80003000000 */
[----:B------:R-:W-:Y:S01]  /*0a10*/  SEL R17, R17, 0x4, P1 ;  /* 0x0000000411117807 */ /* 0x000fe20000800000 */
[----:B------:R-:W-:Y:S01]  /*0a20*/  UMOV UR4, 0x400 ;  /* 0x0000040000047882 */ /* 0x000fe20000000000 */
[----:B------:R-:W-:Y:S02]  /*0a30*/  LOP3.LUT R7, R6, 0x7f, RZ, 0xc0, !PT ;  /* 0x0000007f06077812 */ /* 0x000fe400078ec0ff */
[----:B------:R-:W-:Y:S01]  /*0a40*/  P2R R21, PR, RZ, 0x4 ;  /* 0x00000004ff157803 */ /* 0x000fe20000000000 */
[----:B-1----:R-:W1:Y:S01]  /*0a50*/  LDC.64 R2, c[0x0][0x218] ;  /* 0x00008600ff027b82 */ /* 0x002e620000000a00 */
[----:B---3--:R-:W-:Y:S01]  /*0a60*/  UPRMT UR4, UR5, 0x654, UR4 ;  /* 0x0000065405047896 */ /* 0x008fe20008000004 */
[----:B------:R-:W-:Y:S02]  /*0a70*/  ISETP.NE.AND P2, PT, R22, RZ, PT ;  /* 0x000000ff1600720c */ /* 0x000fe40003f45270 */
[----:B------:R-:W-:Y:S01]  /*0a80*/  PRMT R0, R7, 0x6540, R0 ;  /* 0x0000654007007816 */ /* 0x000fe20000000000 */
[----:B------:R-:W-:-:S04]  /*0a90*/  IMAD.U32 R13, RZ, RZ, UR7 ;  /* 0x00000007ff0d7e24 */ /* 0x000fc8000f8e00ff */
[----:B------:R-:W-:Y:S01]  /*0aa0*/  IMAD R4, R13, 0x260, R4 ;  /* 0x000002600d047824 */ /* 0x000fe200078e0204 */
[----:B--2---:R-:W-:-:S04]  /*0ab0*/  SEL R11, R11, 0xff800000, P4 ;  /* 0xff8000000b0b7807 */ /* 0x004fc80002000000 */
[-C--:B------:R-:W-:Y:S02]  /*0ac0*/  FSETP.NAN.AND P6, PT, R11, R11.reuse, PT ;  /* 0x0000000b0b00720b */ /* 0x080fe40003fc8000 */
[----:B------:R-:W-:Y:S02]  /*0ad0*/  SEL R10, R10, 0xff800000, P4 ;  /* 0xff8000000a0a7807 */ /* 0x000fe40002000000 */
[----:B------:R-:W-:Y:S02]  /*0ae0*/  ISETP.NE.AND P4, PT, R16, RZ, PT ;  /* 0x000000ff1000720c */ /* 0x000fe40003f85270 */
[----:B------:R-:W-:Y:S02]  /*0af0*/  FSETP.NAN.AND P1, PT, R10, R10, PT ;  /* 0x0000000a0a00720b */ /* 0x000fe40003f28000 */
[----:B------:R-:W-:Y:S02]  /*0b00*/  SEL R9, R9, 0x3, P4 ;  /* 0x0000000309097807 */ /* 0x000fe40002000000 */
[----:B------:R-:W-:-:S04]  /*0b10*/  FSETP.GEU.AND P4, PT, R12, R11, PT ;  /* 0x0000000b0c00720b */ /* 0x000fc80003f8e000 */
[----:B------:R-:W-:Y:S02]  /*0b20*/  @!P6 SEL R11, R11, R12, !P4 ;  /* 0x0000000c0b0be207 */ /* 0x000fe40006000000 */
[----:B------:R-:W-:-:S04]  /*0b30*/  ISETP.NE.AND P6, PT, R18, RZ, PT ;  /* 0x000000ff1200720c */ /* 0x000fc80003fc5270 */
[----:B------:R-:W-:Y:S02]  /*0b40*/  SEL R9, R9, 0x4, P6 ;  /* 0x0000000409097807 */ /* 0x000fe40003000000 */
[----:B------:R-:W-:-:S04]  /*0b50*/  FSETP.GEU.AND P6, PT, R8, R10, PT ;  /* 0x0000000a0800720b */ /* 0x000fc80003fce000 */
[----:B------:R-:W-:Y:S02]  /*0b60*/  @!P1 SEL R10, R10, R8, !P6 ;  /* 0x000000080a0a9207 */ /* 0x000fe40007000000 */
[----:B------:R-:W-:-:S05]  /*0b70*/  LEA R8, R5, UR4, 0x2 ;  /* 0x0000000405087c11 */ /* 0x000fca000f8e10ff */
[----:B------:R2:W-:Y:S01]  /*0b80*/  STS.64 [R8], R10 ;  /* 0x0000000a08007388 */ /* 0x0005e20000000a00 */
[----:B------:R-:W-:Y:S01]  /*0b90*/  LEA R12, R7, UR4, 0x2 ;  /* 0x00000004070c7c11 */ /* 0x000fe2000f8e10ff */
[----:B------:R-:W-:Y:S01]  /*0ba0*/  BAR.SYNC.DEFER_BLOCKING 0x0 ;  /* 0x0000000000007b1d */ /* 0x000fe20000010000 */
[----:B------:R-:W-:Y:S01]  /*0bb0*/  USHF.R.S32.HI UR4, URZ, 0x1f, UR7 ;  /* 0x0000001f3f047899 */ /* 0x000fe20008011407 */
[----:B------:R-:W-:-:S03]  /*0bc0*/  ISETP.NE.AND P1, PT, R19, RZ, PT ;  /* 0x000000ff1300720c */ /* 0x000fc60003f25270 */
[----:B------:R-:W-:Y:S01]  /*0bd0*/  ULEA.HI UR4, UR4, UR7, URZ, 0x2 ;  /* 0x0000000704047291 */ /* 0x000fe2000f8f103f */
[----:B------:R-:W-:Y:S02]  /*0be0*/  SEL R9, R9, 0x5, P2 ;  /* 0x0000000509097807 */ /* 0x000fe40001000000 */
[----:B------:R-:W-:Y:S01]  /*0bf0*/  ISETP.NE.AND P2, PT, R20, RZ, PT ;  /* 0x000000ff1400720c */ /* 0x000fe20003f45270 */
[----:B------:R-:W-:Y:S01]  /*0c00*/  ULOP3.LUT UR5, UR4, 0xfffffffc, URZ, 0xc0, !UPT ;  /* 0xfffffffc04057892 */ /* 0x000fe2000f8ec03f */
[----:B------:R-:W-:Y:S01]  /*0c10*/  SEL R17, R17, 0x5, P1 ;  /* 0x0000000511117807 */ /* 0x000fe20000800000 */
[----:B------:R-:W3:Y:S04]  /*0c20*/  LDS R5, [R12] ;  /* 0x000000000c057984 */ /* 0x000ee80000000800 */
[----:B------:R-:W4:Y:S01]  /*0c30*/  LDS R6, [R12+0x200] ;  /* 0x000200000c067984 */ /* 0x000f220000000800 */
[----:B------:R-:W-:Y:S01]  /*0c40*/  USHF.R.S32.HI UR4, URZ, 0x2, UR4 ;  /* 0x000000023f047899 */ /* 0x000fe20008011404 */
[----:B------:R-:W-:Y:S01]  /*0c50*/  SEL R17, R17, 0x6, P2 ;  /* 0x0000000611117807 */ /* 0x000fe20001000000 */
[----:B------:R-:W-:Y:S01]  /*0c60*/  UIADD3 UR5, -UR5, UR7, URZ ;  /* 0x0000000705057290 */ /* 0x000fe2000fffe13f */
[----:B------:R-:W-:-:S02]  /*0c70*/  ISETP.NE.AND P2, PT, R21, RZ, PT ;  /* 0x000000ff1500720c */ /* 0x000fc40003f45270 */
[----:B------:R-:W-:Y:S01]  /*0c80*/  PLOP3.LUT P1, PT, PT, PT, UP1, 0x40, 0x0 ;  /* 0x000000000000781c */ /* 0x000fe20003f2e818 */
[----:B------:R-:W-:Y:S01]  /*0c90*/  UIMAD UR4, UR4, 0x1080, UR5 ;  /* 0x00001080040478a4 */ /* 0x000fe2000f8e0205 */
[----:B------:R-:W-:Y:S02]  /*0ca0*/  SEL R9, R9, 0x6, P2 ;  /* 0x0000000609097807 */ /* 0x000fe40001000000 */
[----:B------:R-:W-:Y:S02]  /*0cb0*/  PLOP3.LUT P2, PT, PT, PT, UP1, 0x40, 0x0 ;  /* 0x000000000000781c */ /* 0x000fe40003f4e818 */
[C---:B------:R-:W-:Y:S02]  /*0cc0*/  LOP3.LUT R7, R0.reuse, 0x80, RZ, 0xfc, !PT ;  /* 0x0000008000077812 */ /* 0x040fe400078efcff */
[----:B------:R-:W-:Y:S02]  /*0cd0*/  ISETP.LT.AND P1, PT, R0, 0x260, P1 ;  /* 0x000002600000780c */ /* 0x000fe40000f21270 */
[----:B------:R-:W-:-:S02]  /*0ce0*/  SEL R17, R17, 0x7, P3 ;  /* 0x0000000711117807 */ /* 0x000fc40001800000 */
[----:B------:R-:W-:Y:S02]  /*0cf0*/  ISETP.LT.AND P2, PT, R7, 0x260, P2 ;  /* 0x000002600700780c */ /* 0x000fe40001741270 */
[----:B--2---:R-:W-:Y:S02]  /*0d00*/  LEA R11, R0, UR4, 0x2 ;  /* 0x00000004000b7c11 */ /* 0x004fe4000f8e10ff */
[----:B------:R-:W-:Y:S02]  /*0d10*/  SEL R0, R9, 0x7, P5 ;  /* 0x0000000709007807 */ /* 0x000fe40002800000 */
[----:B------:R-:W-:Y:S02]  /*0d20*/  LEA R7, R7, UR4, 0x2 ;  /* 0x0000000407077c11 */ /* 0x000fe4000f8e10ff */
[----:B------:R-:W-:Y:S01]  /*0d30*/  SEL R17, R17, 0x8, P6 ;  /* 0x0000000811117807 */ /* 0x000fe20003000000 */
[--C-:B-1----:R-:W-:Y:S01]  /*0d40*/  IMAD.WIDE R8, R11, 0x4, R2.reuse ;  /* 0x000000040b087825 */ /* 0x102fe200078e0202 */
[----:B------:R-:W-:Y:S01]  /*0d50*/  SEL R11, R0, 0x8, P4 ;  /* 0x00000008000b7807 */ /* 0x000fe20002000000 */
[----:B------:R-:W-:Y:S01]  /*0d60*/  ULDC.64 UR4, c[0x0][0x220] ;  /* 0x0000880000047ab9 */ /* 0x000fe20000000a00 */
[----:B------:R-:W-:Y:S01]  /*0d70*/  LOP3.LUT R0, R17, 0xff, RZ, 0xc0, !PT ;  /* 0x000000ff11007812 */ /* 0x000fe200078ec0ff */
[----:B------:R-:W-:Y:S01]  /*0d80*/  IMAD.WIDE R2, R7, 0x4, R2 ;  /* 0x0000000407027825 */ /* 0x000fe200078e0202 */
[----:B------:R-:W-:-:S03]  /*0d90*/  IADD3 R10, P3, R4, UR4, RZ ;  /* 0x00000004040a7c10 */ /* 0x000fc6000ff7e0ff */
[----:B------:R-:W-:Y:S01]  /*0da0*/  IMAD R7, R11, 0x100, R0 ;  /* 0x000001000b077824 */ /* 0x000fe200078e0200 */
[----:B---3--:R1:W-:Y:S01]  /*0db0*/  @P1 STG.E desc[UR10][R8.64], R5 ;  /* 0x0000000508001986 */ /* 0x0083e2000c10190a */
[----:B------:R-:W-:-:S03]  /*0dc0*/  LEA.HI.X.SX32 R11, R4, UR5, 0x1, P3 ;  /* 0x00000005040b7c11 */ /* 0x000fc600098f0eff */
[----:B----4-:R1:W-:Y:S01]  /*0dd0*/  @P2 STG.E desc[UR10][R2.64], R6 ;  /* 0x0000000602002986 */ /* 0x0103e2000c10190a */
[----:B------:R-:W-:Y:S05]  /*0de0*/  @!P0 EXIT ;  /* 0x000000000000894d */ /* 0x000fea0003800000 */
[----:B------:R-:W-:Y:S01]  /*0df0*/  STG.E.U16 desc[UR10][R10.64], R7 ;  /* 0x000000070a007986 */ /* 0x000fe2000c10150a */
[----:B------:R-:W-:Y:S05]  /*0e00*/  EXIT ;  /* 0x000000000000794d */ /* 0x000fea0003800000 */
.L_x_0:
[----:B------:R-:W-:-:S00]  /*0e10*/  BRA `(.L_x_0) ;  /* 0xfffffffc00fc7947 */ /* 0x000fc0000383ffff */
[----:B------:R-:W-:-:S00]  /*0e20*/  NOP ;  /* 0x0000000000007918 */ /* 0x000fc00000000000 */
        /* <DEDUP_REMOVED lines=13> */
.L_x_1:


//--------------------- .nv.shared.triton_poi_fused_max_pool2d_with_indices_57 --------------------------
	.section	.nv.shared.triton_poi_fused_max_pool2d_with_indices_57,"aw",@nobits
	.sectionflags	@""
	.align	16
	.zero		1024


//--------------------- .nv.constant0.triton_poi_fused_max_pool2d_with_indices_57 --------------------------
	.section	.nv.constant0.triton_poi_fused_max_pool2d_with_indices_57,"a",@progbits
	.sectionflags	@""
	.align	4
.nv.constant0.triton_poi_fused_max_pool2d_with_indices_57:
	.zero		560
